	.headerflags	@"EF_CUDA_TEXMODE_UNIFIED EF_CUDA_64BIT_ADDRESS EF_CUDA_ACCELERATORS EF_CUDA_SM90 EF_CUDA_VIRTUAL_SM(EF_CUDA_SM90)"
	.elftype	@"ET_EXEC"


//--------------------- .nv.info                  --------------------------
	.section	.nv.info,"",@"SHT_CUDA_INFO"
	.align	4


	//----- nvinfo : EIATTR_REGCOUNT
	.align		4
        /*0000*/ 	.byte	0x04, 0x2f
        /*0002*/ 	.short	(.L_3 - .L_2)
	.align		4
.L_2:
        /*0004*/ 	.word	index@(triton_poi_fused__native_batch_norm_legit_no_training_mean_18)
        /*0008*/ 	.word	0x00000012


	//----- nvinfo : EIATTR_MIN_STACK_SIZE
	.align		4
.L_3:
        /*000c*/ 	.byte	0x04, 0x12
        /*000e*/ 	.short	(.L_5 - .L_4)
	.align		4
.L_4:
        /*0010*/ 	.word	index@(triton_poi_fused__native_batch_norm_legit_no_training_mean_18)
        /*0014*/ 	.word	0x00000000


	//----- nvinfo : EIATTR_FRAME_SIZE
	.align		4
.L_5:
        /*0018*/ 	.byte	0x04, 0x11
        /*001a*/ 	.short	(.L_7 - .L_6)
	.align		4
.L_6:
        /*001c*/ 	.word	index@(triton_poi_fused__native_batch_norm_legit_no_training_mean_18)
        /*0020*/ 	.word	0x00000000


	//----- nvinfo : EIATTR_MIN_STACK_SIZE
	.align		4
.L_7:
        /*0024*/ 	.byte	0x04, 0x12
        /*0026*/ 	.short	(.L_9 - .L_8)
	.align		4
.L_8:
        /*0028*/ 	.word	index@(triton_poi_fused__native_batch_norm_legit_no_training_mean_18)
        /*002c*/ 	.word	0x00000000
.L_9:


//--------------------- .nv.info.triton_poi_fused__native_batch_norm_legit_no_training_mean_18 --------------------------
	.section	.nv.info.triton_poi_fused__native_batch_norm_legit_no_training_mean_18,"",@"SHT_CUDA_INFO"
	.sectionflags	@""
	.align	4


	//----- nvinfo : EIATTR_CUDA_API_VERSION
	.align		4
        /*0000*/ 	.byte	0x04, 0x37
        /*0002*/ 	.short	(.L_11 - .L_10)
.L_10:
        /*0004*/ 	.word	0x0000007c


	//----- nvinfo : EIATTR_KPARAM_INFO
	.align		4
.L_11:
        /*0008*/ 	.byte	0x04, 0x17
        /*000a*/ 	.short	(.L_13 - .L_12)
.L_12:
        /*000c*/ 	.word	0x00000000
        /*0010*/ 	.short	0x0006
        /*0012*/ 	.short	0x0030
        /*0014*/ 	.byte	0x00, 0xf0, 0x11, 0x00


	//----- nvinfo : EIATTR_KPARAM_INFO
	.align		4
.L_13:
        /*0018*/ 	.byte	0x04, 0x17
        /*001a*/ 	.short	(.L_15 - .L_14)
.L_14:
        /*001c*/ 	.word	0x00000000
        /*0020*/ 	.short	0x0005
        /*0022*/ 	.short	0x0028
        /*0024*/ 	.byte	0x00, 0xf4, 0x21, 0x00


	//----- nvinfo : EIATTR_KPARAM_INFO
	.align		4
.L_15:
        /*0028*/ 	.byte	0x04, 0x17
        /*002a*/ 	.short	(.L_17 - .L_16)
.L_16:
        /*002c*/ 	.word	0x00000000
        /*0030*/ 	.short	0x0004
        /*0032*/ 	.short	0x0020
        /*0034*/ 	.byte	0x00, 0xf4, 0x21, 0x00


	//----- nvinfo : EIATTR_KPARAM_INFO
	.align		4
.L_17:
        /*0038*/ 	.byte	0x04, 0x17
        /*003a*/ 	.short	(.L_19 - .L_18)
.L_18:
        /*003c*/ 	.word	0x00000000
        /*0040*/ 	.short	0x0003
        /*0042*/ 	.short	0x0018
        /*0044*/ 	.byte	0x00, 0xf4, 0x21, 0x00


	//----- nvinfo : EIATTR_KPARAM_INFO
	.align		4
.L_19:
        /*0048*/ 	.byte	0x04, 0x17
        /*004a*/ 	.short	(.L_21 - .L_20)
.L_20:
        /*004c*/ 	.word	0x00000000
        /*0050*/ 	.short	0x0002
        /*0052*/ 	.short	0x0010
        /*0054*/ 	.byte	0x00, 0xf4, 0x21, 0x00


	//----- nvinfo : EIATTR_KPARAM_INFO
	.align		4
.L_21:
        /*0058*/ 	.byte	0x04, 0x17
        /*005a*/ 	.short	(.L_23 - .L_22)
.L_22:
        /*005c*/ 	.word	0x00000000
        /*0060*/ 	.short	0x0001
        /*0062*/ 	.short	0x0008
        /*0064*/ 	.byte	0x00, 0xf4, 0x21, 0x00


	//----- nvinfo : EIATTR_KPARAM_INFO
	.align		4
.L_23:
        /*0068*/ 	.byte	0x04, 0x17
        /*006a*/ 	.short	(.L_25 - .L_24)
.L_24:
        /*006c*/ 	.word	0x00000000
        /*0070*/ 	.short	0x0000
        /*0072*/ 	.short	0x0000
        /*0074*/ 	.byte	0x00, 0xf4, 0x21, 0x00


	//----- nvinfo : EIATTR_SPARSE_MMA_MASK
	.align		4
.L_25:
        /*0078*/ 	.byte	0x03, 0x50
        /*007a*/ 	.short	0x0000


	//----- nvinfo : EIATTR_MAXREG_COUNT
	.align		4
        /*007c*/ 	.byte	0x03, 0x1b
        /*007e*/ 	.short	0x00ff


	//----- nvinfo : EIATTR_EXIT_INSTR_OFFSETS
	.align		4
        /*0080*/ 	.byte	0x04, 0x1c
        /*0082*/ 	.short	(.L_27 - .L_26)


	//   ....[0]....
.L_26:
        /*0084*/ 	.word	0x000002d0


	//   ....[1]....
        /*0088*/ 	.word	0x000002f0


	//----- nvinfo : EIATTR_REQNTID
	.align		4
.L_27:
        /*008c*/ 	.byte	0x04, 0x10
        /*008e*/ 	.short	(.L_29 - .L_28)
.L_28:
        /*0090*/ 	.word	0x00000080
        /*0094*/ 	.word	0x00000001
        /*0098*/ 	.word	0x00000001


	//----- nvinfo : EIATTR_CBANK_PARAM_SIZE
	.align		4
.L_29:
        /*009c*/ 	.byte	0x03, 0x19
        /*009e*/ 	.short	0x0034


	//----- nvinfo : EIATTR_PARAM_CBANK
	.align		4
        /*00a0*/ 	.byte	0x04, 0x0a
        /*00a2*/ 	.short	(.L_31 - .L_30)
	.align		4
.L_30:
        /*00a4*/ 	.word	index@(.nv.constant0.triton_poi_fused__native_batch_norm_legit_no_training_mean_18)
        /*00a8*/ 	.short	0x0210
        /*00aa*/ 	.short	0x0034


	//----- nvinfo : EIATTR_SW_WAR
	.align		4
.L_31:
        /*00ac*/ 	.byte	0x04, 0x36
        /*00ae*/ 	.short	(.L_33 - .L_32)
.L_32:
        /*00b0*/ 	.word	0x00000008
.L_33:


//--------------------- .nv.callgraph             --------------------------
	.section	.nv.callgraph,"",@"SHT_CUDA_CALLGRAPH"
	.align	4
	.sectionentsize	8
	.align		4
        /*0000*/ 	.word	0x00000000
	.align		4
        /*0004*/ 	.word	0xffffffff
	.align		4
        /*0008*/ 	.word	0x00000000
	.align		4
        /*000c*/ 	.word	0xfffffffe
	.align		4
        /*0010*/ 	.word	0x00000000
	.align		4
        /*0014*/ 	.word	0xfffffffd
	.align		4
        /*0018*/ 	.word	0x00000000
	.align		4
        /*001c*/ 	.word	0xfffffffc


//--------------------- .nv.constant4             --------------------------
	.section	.nv.constant4,"a",@progbits
	.align	8
	.align		8
.nv.constant4:
        /*0000*/ 	.dword	_$_str
	.align		8
        /*0008*/ 	.dword	_$_str_$_2


//--------------------- .text.triton_poi_fused__native_batch_norm_legit_no_training_mean_18 --------------------------
	.section	.text.triton_poi_fused__native_batch_norm_legit_no_training_mean_18,"ax",@progbits
	.align	128
        .global         triton_poi_fused__native_batch_norm_legit_no_training_mean_18
        .type           triton_poi_fused__native_batch_norm_legit_no_training_mean_18,@function
        .size           triton_poi_fused__native_batch_norm_legit_no_training_mean_18,(.L_x_1 - triton_poi_fused__native_batch_norm_legit_no_training_mean_18)
        .other          triton_poi_fused__native_batch_norm_legit_no_training_mean_18,@"STO_CUDA_ENTRY STV_DEFAULT"
triton_poi_fused__native_batch_norm_legit_no_training_mean_18:
.text.triton_poi_fused__native_batch_norm_legit_no_training_mean_18:
[----:B------:R-:W0:Y:S01]  /*0000*/  LDC R1, c[0x0][0x28] ;  /* 0x00000a00ff017b82 */ /* 0x000e220000000800 */
[----:B------:R-:W1:Y:S07]  /*0010*/  S2R R0, SR_TID.X ;  /* 0x0000000000007919 */ /* 0x000e6e0000002100 */
[----:B------:R-:W2:Y:S01]  /*0020*/  LDC.64 R8, c[0x0][0x220] ;  /* 0x00008800ff087b82 */ /* 0x000ea20000000a00 */
[----:B------:R-:W-:Y:S01]  /*0030*/  HFMA2.MMA R14, -RZ, RZ, 0, 0 ;  /* 0x00000000ff0e7435 */ /* 0x000fe200000001ff */
[----:B------:R-:W-:Y:S01]  /*0040*/  ULDC.64 UR4, c[0x0][0x208] ;  /* 0x0000820000047ab9 */ /* 0x000fe20000000a00 */
[----:B------:R-:W3:Y:S05]  /*0050*/  S2R R3, SR_CTAID.X ;  /* 0x0000000000037919 */ /* 0x000eea0000002500 */
[----:B------:R-:W4:Y:S08]  /*0060*/  LDC.64 R4, c[0x0][0x210] ;  /* 0x00008400ff047b82 */ /* 0x000f300000000a00 */
[----:B------:R-:W5:Y:S08]  /*0070*/  LDC.64 R6, c[0x0][0x218] ;  /* 0x00008600ff067b82 */ /* 0x000f700000000a00 */
[----:B------:R-:W5:Y:S01]  /*0080*/  LDC.64 R10, c[0x0][0x228] ;  /* 0x00008a00ff0a7b82 */ /* 0x000f620000000a00 */
[----:B-1----:R-:W-:-:S07]  /*0090*/  LOP3.LUT R0, R0, 0x7f, RZ, 0xc0, !PT ;  /* 0x0000007f00007812 */ /* 0x002fce00078ec0ff */
[----:B------:R-:W1:Y:S01]  /*00a0*/  LDC.64 R12, c[0x0][0x230] ;  /* 0x00008c00ff0c7b82 */ /* 0x000e620000000a00 */
[----:B---3--:R-:W-:-:S04]  /*00b0*/  LEA R0, R3, R0, 0x7 ;  /* 0x0000000003007211 */ /* 0x008fc800078e38ff */
[C---:B------:R-:W-:Y:S01]  /*00c0*/  ISETP.GE.AND P2, PT, R0.reuse, 0x500, PT ;  /* 0x000005000000780c */ /* 0x040fe20003f46270 */
[----:B------:R-:W-:-:S05]  /*00d0*/  IMAD.HI R2, R0, 0x66666667, RZ ;  /* 0x6666666700027827 */ /* 0x000fca00078e02ff */
[----:B------:R-:W-:-:S04]  /*00e0*/  SHF.R.U32.HI R3, RZ, 0x1f, R2 ;  /* 0x0000001fff037819 */ /* 0x000fc80000011602 */
[----:B------:R-:W-:-:S05]  /*00f0*/  LEA.HI.SX32 R3, R2, R3, 0x19 ;  /* 0x0000000302037211 */ /* 0x000fca00078fcaff */
[----:B------:R-:W-:-:S04]  /*0100*/  IMAD R15, R3, -0x140, R0 ;  /* 0xfffffec0030f7824 */ /* 0x000fc800078e0200 */
[----:B--2---:R-:W-:-:S05]  /*0110*/  IMAD.WIDE R8, R15, 0x4, R8 ;  /* 0x000000040f087825 */ /* 0x004fca00078e0208 */
[----:B------:R2:W3:Y:S01]  /*0120*/  @!P2 LDG.E.EL R14, desc[UR4][R8.64] ;  /* 0x00000004080ea981 */ /* 0x0004e2000c2e1900 */
[----:B------:R-:W-:Y:S01]  /*0130*/  CS2R R2, SRZ ;  /* 0x0000000000027805 */ /* 0x000fe2000001ff00 */
[----:B----4-:R-:W-:-:S04]  /*0140*/  IMAD.WIDE R4, R0, 0x4, R4 ;  /* 0x0000000400047825 */ /* 0x010fc800078e0204 */
[C---:B-----5:R-:W-:Y:S01]  /*0150*/  IMAD.WIDE R6, R15.reuse, 0x4, R6 ;  /* 0x000000040f067825 */ /* 0x060fe200078e0206 */
[----:B------:R4:W5:Y:S03]  /*0160*/  @!P2 LDG.E R2, desc[UR4][R4.64] ;  /* 0x000000040402a981 */ /* 0x000966000c1e1900 */
[C---:B0-2---:R-:W-:Y:S01]  /*0170*/  IMAD.WIDE R8, R15.reuse, 0x4, R10 ;  /* 0x000000040f087825 */ /* 0x045fe200078e020a */
[----:B------:R0:W5:Y:S03]  /*0180*/  @!P2 LDG.E.EL R3, desc[UR4][R6.64] ;  /* 0x000000040603a981 */ /* 0x000166000c2e1900 */
[----:B-1----:R-:W-:Y:S01]  /*0190*/  IMAD.WIDE R10, R15, 0x4, R12 ;  /* 0x000000040f0a7825 */ /* 0x002fe200078e020c */
[----:B------:R-:W-:Y:S01]  /*01a0*/  CS2R R12, SRZ ;  /* 0x00000000000c7805 */ /* 0x000fe2000001ff00 */
[----:B----4-:R-:W1:Y:S05]  /*01b0*/  LDC.64 R4, c[0x0][0x238] ;  /* 0x00008e00ff047b82 */ /* 0x010e6a0000000a00 */
[----:B------:R-:W2:Y:S04]  /*01c0*/  @!P2 LDG.E.EL R12, desc[UR4][R8.64] ;  /* 0x00000004080ca981 */ /* 0x000ea8000c2e1900 */
[----:B------:R-:W2:Y:S01]  /*01d0*/  @!P2 LDG.E.EL R13, desc[UR4][R10.64] ;  /* 0x000000040a0da981 */ /* 0x000ea2000c2e1900 */
[----:B0-----:R-:W-:Y:S01]  /*01e0*/  MOV R6, 0x3e800000 ;  /* 0x3e80000000067802 */ /* 0x001fe20000000f00 */
[----:B---3--:R-:W-:-:S04]  /*01f0*/  FADD R14, R14, 9.9999997473787516356e-06 ;  /* 0x3727c5ac0e0e7421 */ /* 0x008fc80000000000 */
[----:B------:R-:W0:Y:S01]  /*0200*/  MUFU.SQRT R15, R14 ;  /* 0x0000000e000f7308 */ /* 0x000e220000002000 */
[----:B-----5:R-:W-:Y:S01]  /*0210*/  FADD R2, -R3, R2 ;  /* 0x0000000203027221 */ /* 0x020fe20000000100 */
[C---:B0-----:R-:W-:Y:S02]  /*0220*/  FSETP.GT.AND P0, PT, R15.reuse, 8.50705917302346158658e+37, PT ;  /* 0x7e8000000f00780b */ /* 0x041fe40003f04000 */
[----:B------:R-:W-:Y:S02]  /*0230*/  FSETP.GEU.AND P1, PT, R15, 1.175494350822287508e-38, PT ;  /* 0x008000000f00780b */ /* 0x000fe40003f2e000 */
[----:B------:R-:W-:-:S09]  /*0240*/  FSEL R6, R6, 1, P0 ;  /* 0x3f80000006067808 */ /* 0x000fd20000000000 */
[----:B------:R-:W-:Y:S02]  /*0250*/  @P0 FMUL R15, R15, 0.25 ;  /* 0x3e8000000f0f0820 */ /* 0x000fe40000400000 */
[----:B------:R-:W-:Y:S02]  /*0260*/  @!P1 FMUL R6, R6, 16777216 ;  /* 0x4b80000006069820 */ /* 0x000fe40000400000 */
[----:B------:R-:W-:-:S06]  /*0270*/  @!P1 FMUL R15, R15, 16777216 ;  /* 0x4b8000000f0f9820 */ /* 0x000fcc0000400000 */
[----:B------:R-:W0:Y:S02]  /*0280*/  MUFU.RCP R15, R15 ;  /* 0x0000000f000f7308 */ /* 0x000e240000001000 */
[----:B0-----:R-:W-:-:S04]  /*0290*/  FMUL R3, R15, R6 ;  /* 0x000000060f037220 */ /* 0x001fc80000400000 */
[----:B------:R-:W-:Y:S01]  /*02a0*/  FMUL R6, R2, R3 ;  /* 0x0000000302067220 */ /* 0x000fe20000400000 */
[----:B-1----:R-:W-:-:S04]  /*02b0*/  IMAD.WIDE R2, R0, 0x4, R4 ;  /* 0x0000000400027825 */ /* 0x002fc800078e0204 */
[----:B--2---:R-:W-:Y:S01]  /*02c0*/  FFMA R13, R6, R12, R13 ;  /* 0x0000000c060d7223 */ /* 0x004fe2000000000d */
[----:B------:R-:W-:Y:S06]  /*02d0*/  @P2 EXIT ;  /* 0x000000000000294d */ /* 0x000fec0003800000 */
[----:B------:R-:W-:Y:S01]  /*02e0*/  STG.E desc[UR4][R2.64], R13 ;  /* 0x0000000d02007986 */ /* 0x000fe2000c101904 */
[----:B------:R-:W-:Y:S05]  /*02f0*/  EXIT ;  /* 0x000000000000794d */ /* 0x000fea0003800000 */
.L_x_0:
[----:B------:R-:W-:-:S00]  /*0300*/  BRA `(.L_x_0) ;  /* 0xfffffffc00fc7947 */ /* 0x000fc0000383ffff */
[----:B------:R-:W-:-:S00]  /*0310*/  NOP ;  /* 0x0000000000007918 */ /* 0x000fc00000000000 */
        /* <DEDUP_REMOVED lines=14> */
.L_x_1:


//--------------------- .nv.global.init           --------------------------
	.section	.nv.global.init,"aw",@progbits
.nv.global.init:
	.type		_$_str,@object
	.size		_$_str,(_$_str_$_2 - _$_str)
_$_str:
        /*0000*/ 	.byte	0x5f, 0x5f, 0x43, 0x55, 0x44, 0x41, 0x5f, 0x46, 0x54, 0x5a, 0x00
	.type		_$_str_$_2,@object
	.size		_$_str_$_2,(.L_1 - _$_str_$_2)
_$_str_$_2:
        /*000b*/ 	.byte	0x5f, 0x5f, 0x43, 0x55, 0x44, 0x41, 0x5f, 0x50, 0x52, 0x45, 0x43, 0x5f, 0x53, 0x51, 0x52, 0x54
        /*001b*/ 	.byte	0x00
.L_1:


//--------------------- .nv.constant0.triton_poi_fused__native_batch_norm_legit_no_training_mean_18 --------------------------
	.section	.nv.constant0.triton_poi_fused__native_batch_norm_legit_no_training_mean_18,"a",@progbits
	.sectionflags	@""
	.align	4
.nv.constant0.triton_poi_fused__native_batch_norm_legit_no_training_mean_18:
	.zero		580
